//
// Generated by NVIDIA NVVM Compiler
//
// Compiler Build ID: CL-36424714
// Cuda compilation tools, release 13.0, V13.0.88
// Based on NVVM 20.0.0
//

.version 9.0
.target sm_100
.address_size 64

	// .globl	_Z7robertsyP6uchar4ii

.visible .entry _Z7robertsyP6uchar4ii(
	.param .u64 _Z7robertsyP6uchar4ii_param_0,
	.param .u64 .ptr .align 1 _Z7robertsyP6uchar4ii_param_1,
	.param .u32 _Z7robertsyP6uchar4ii_param_2,
	.param .u32 _Z7robertsyP6uchar4ii_param_3
)
{
	.reg .pred 	%p<7>;
	.reg .b16 	%rs<25>;
	.reg .b32 	%r<39>;
	.reg .b32 	%f<39>;
	.reg .b64 	%rd<10>;

	ld.param.u64 	%rd1, [_Z7robertsyP6uchar4ii_param_0];
	ld.param.u64 	%rd2, [_Z7robertsyP6uchar4ii_param_1];
	ld.param.u32 	%r3, [_Z7robertsyP6uchar4ii_param_2];
	ld.param.u32 	%r5, [_Z7robertsyP6uchar4ii_param_3];
	mov.u32 	%r6, %ctaid.x;
	mov.u32 	%r7, %ntid.x;
	mov.u32 	%r8, %tid.x;
	mad.lo.s32 	%r1, %r6, %r7, %r8;
	mov.u32 	%r9, %ctaid.y;
	mov.u32 	%r10, %ntid.y;
	mov.u32 	%r11, %tid.y;
	mad.lo.s32 	%r12, %r9, %r10, %r11;
	setp.ge.s32 	%p1, %r1, %r3;
	setp.ge.s32 	%p2, %r12, %r5;
	or.pred  	%p3, %p1, %p2;
	@%p3 bra 	$L__BB0_2;
	add.s32 	%r13, %r3, -1;
	setp.lt.s32 	%p4, %r1, %r13;
	add.s32 	%r14, %r1, 1;
	selp.b32 	%r15, %r14, %r13, %p4;
	add.s32 	%r16, %r5, -1;
	setp.lt.u32 	%p5, %r12, %r16;
	add.s32 	%r17, %r12, 1;
	selp.b32 	%r18, %r17, %r16, %p5;
	cvt.rn.f32.s32 	%f1, %r1;
	add.f32 	%f2, %f1, 0f3F000000;
	cvt.rn.f32.u32 	%f3, %r12;
	add.f32 	%f4, %f3, 0f3F000000;
	cvt.rn.f32.s32 	%f5, %r15;
	add.f32 	%f6, %f5, 0f3F000000;
	cvt.rn.f32.u32 	%f7, %r18;
	add.f32 	%f8, %f7, 0f3F000000;
	tex.2d.v4.u32.f32 	{%r19, %r20, %r21, %r22}, [%rd1, {%f2, %f4}];
	cvt.u16.u32 	%rs1, %r19;
	and.b16  	%rs2, %rs1, 255;
	cvt.u16.u32 	%rs3, %r20;
	and.b16  	%rs4, %rs3, 255;
	cvt.u16.u32 	%rs5, %r21;
	and.b16  	%rs6, %rs5, 255;
	tex.2d.v4.u32.f32 	{%r23, %r24, %r25, %r26}, [%rd1, {%f6, %f4}];
	cvt.u16.u32 	%rs7, %r23;
	and.b16  	%rs8, %rs7, 255;
	cvt.u16.u32 	%rs9, %r24;
	and.b16  	%rs10, %rs9, 255;
	cvt.u16.u32 	%rs11, %r25;
	and.b16  	%rs12, %rs11, 255;
	tex.2d.v4.u32.f32 	{%r27, %r28, %r29, %r30}, [%rd1, {%f2, %f8}];
	cvt.u16.u32 	%rs13, %r27;
	and.b16  	%rs14, %rs13, 255;
	cvt.u16.u32 	%rs15, %r28;
	and.b16  	%rs16, %rs15, 255;
	cvt.u16.u32 	%rs17, %r29;
	and.b16  	%rs18, %rs17, 255;
	tex.2d.v4.u32.f32 	{%r31, %r32, %r33, %r34}, [%rd1, {%f6, %f8}];
	cvta.to.global.u64 	%rd3, %rd2;
	cvt.u16.u32 	%rs19, %r31;
	and.b16  	%rs20, %rs19, 255;
	cvt.u16.u32 	%rs21, %r32;
	and.b16  	%rs22, %rs21, 255;
	cvt.u16.u32 	%rs23, %r33;
	and.b16  	%rs24, %rs23, 255;
	cvt.rn.f32.u16 	%f9, %rs2;
	cvt.rn.f32.u16 	%f10, %rs4;
	mul.f32 	%f11, %f10, 0f3F1645A2;
	fma.rn.f32 	%f12, %f9, 0f3E991687, %f11;
	cvt.rn.f32.u16 	%f13, %rs6;
	fma.rn.f32 	%f14, %f13, 0f3DE978D5, %f12;
	cvt.rn.f32.u16 	%f15, %rs8;
	cvt.rn.f32.u16 	%f16, %rs10;
	mul.f32 	%f17, %f16, 0f3F1645A2;
	fma.rn.f32 	%f18, %f15, 0f3E991687, %f17;
	cvt.rn.f32.u16 	%f19, %rs12;
	fma.rn.f32 	%f20, %f19, 0f3DE978D5, %f18;
	cvt.rn.f32.u16 	%f21, %rs14;
	cvt.rn.f32.u16 	%f22, %rs16;
	mul.f32 	%f23, %f22, 0f3F1645A2;
	fma.rn.f32 	%f24, %f21, 0f3E991687, %f23;
	cvt.rn.f32.u16 	%f25, %rs18;
	fma.rn.f32 	%f26, %f25, 0f3DE978D5, %f24;
	cvt.rn.f32.u16 	%f27, %rs20;
	cvt.rn.f32.u16 	%f28, %rs22;
	mul.f32 	%f29, %f28, 0f3F1645A2;
	fma.rn.f32 	%f30, %f27, 0f3E991687, %f29;
	cvt.rn.f32.u16 	%f31, %rs24;
	fma.rn.f32 	%f32, %f31, 0f3DE978D5, %f30;
	sub.f32 	%f33, %f32, %f14;
	sub.f32 	%f34, %f20, %f26;
	mul.f32 	%f35, %f33, %f33;
	fma.rn.f32 	%f36, %f34, %f34, %f35;
	sqrt.rn.f32 	%f37, %f36;
	setp.gt.f32 	%p6, %f37, 0f437F0000;
	selp.f32 	%f38, 0f437F0000, %f37, %p6;
	cvt.rzi.u32.f32 	%r35, %f38;
	cvt.u64.u32 	%rd4, %r12;
	cvt.s64.s32 	%rd5, %r3;
	cvt.s64.s32 	%rd6, %r1;
	mad.lo.s64 	%rd7, %rd5, %rd4, %rd6;
	shl.b64 	%rd8, %rd7, 2;
	add.s64 	%rd9, %rd3, %rd8;
	prmt.b32 	%r36, %r35, 0, 0x3340U;
	prmt.b32 	%r37, %r35, %r35, 0x3340U;
	prmt.b32 	%r38, %r37, %r36, 0x5410U;
	st.global.u32 	[%rd9], %r38;
$L__BB0_2:
	ret;

}


// ===== COMPILED SASS (sm_100) =====

	.target	sm_100

	.elftype	@"ET_EXEC"


//--------------------- .note.nv.tkinfo           --------------------------
	.section	.note.nv.tkinfo,"",@"SHT_NOTE"
	.sectionflags	@"SHF_NOTE_NV_TKINFO"
	.tkinfo
        /*0018*/ 	.word	0x00000002
        /*0030*/ 	.string	""
        /*0030*/ 	.string	"ptxas"
        /*0030*/ 	.string	"Cuda compilation tools, release 13.0, V13.0.88"
        /*0030*/ 	.string	"Build cuda_13.0.r13.0/compiler.36424714_0"
        /*0030*/ 	.string	"-arch sm_100 -m 64 "



//--------------------- .note.nv.cuinfo           --------------------------
	.section	.note.nv.cuinfo,"",@"SHT_NOTE"
	.sectionflags	@"SHF_NOTE_NV_CUINFO"
        /*0018*/ 	.short	0x0002
        /*001a*/ 	.short	0x0064
        /*001c*/ 	.short	0x0082
	.zero		2


//--------------------- .nv.info                  --------------------------
	.section	.nv.info,"",@"SHT_CUDA_INFO"
	.align	4


	//----- nvinfo : EIATTR_REGCOUNT
	.align		4
        /*0000*/ 	.byte	0x04, 0x2f
        /*0002*/ 	.short	(.L_1 - .L_0)
	.align		4
.L_0:
        /*0004*/ 	.word	index@(_Z7robertsyP6uchar4ii)
        /*0008*/ 	.word	0x00000017


	//----- nvinfo : EIATTR_FRAME_SIZE
	.align		4
.L_1:
        /*000c*/ 	.byte	0x04, 0x11
        /*000e*/ 	.short	(.L_3 - .L_2)
	.align		4
.L_2:
        /*0010*/ 	.word	index@($__internal_0_$__cuda_sm20_sqrt_rn_f32_slowpath)
        /*0014*/ 	.word	0x00000000


	//----- nvinfo : EIATTR_FRAME_SIZE
	.align		4
.L_3:
        /*0018*/ 	.byte	0x04, 0x11
        /*001a*/ 	.short	(.L_5 - .L_4)
	.align		4
.L_4:
        /*001c*/ 	.word	index@(_Z7robertsyP6uchar4ii)
        /*0020*/ 	.word	0x00000000


	//----- nvinfo : EIATTR_MIN_STACK_SIZE
	.align		4
.L_5:
        /*0024*/ 	.byte	0x04, 0x12
        /*0026*/ 	.short	(.L_7 - .L_6)
	.align		4
.L_6:
        /*0028*/ 	.word	index@(_Z7robertsyP6uchar4ii)
        /*002c*/ 	.word	0x00000000
.L_7:


//--------------------- .nv.compat                --------------------------
	.section	.nv.compat,"",@"SHT_CUDA_COMPAT_INFO"
	.align	4
        /*0000*/ 	.byte	0x02, 0x09, 0x00, 0x00, 0x02, 0x02, 0x02, 0x00, 0x02, 0x05, 0x05, 0x00, 0x03, 0x07, 0x01, 0x01
        /*0010*/ 	.byte	0x02, 0x03, 0x00, 0x00, 0x02, 0x06, 0x01, 0x00, 0x04, 0x0b, 0x08, 0x00, 0x01, 0x00, 0x00, 0x00
        /*0020*/ 	.byte	0x00, 0x00, 0x00, 0x00


//--------------------- .nv.info._Z7robertsyP6uchar4ii --------------------------
	.section	.nv.info._Z7robertsyP6uchar4ii,"",@"SHT_CUDA_INFO"
	.sectionflags	@""
	.align	4


	//----- nvinfo : EIATTR_CUDA_API_VERSION
	.align		4
        /*0000*/ 	.byte	0x04, 0x37
        /*0002*/ 	.short	(.L_9 - .L_8)
.L_8:
        /*0004*/ 	.word	0x00000082


	//----- nvinfo : EIATTR_KPARAM_INFO
	.align		4
.L_9:
        /*0008*/ 	.byte	0x04, 0x17
        /*000a*/ 	.short	(.L_11 - .L_10)
.L_10:
        /*000c*/ 	.word	0x00000000
        /*0010*/ 	.short	0x0003
        /*0012*/ 	.short	0x0014
        /*0014*/ 	.byte	0x00, 0xf0, 0x11, 0x00


	//----- nvinfo : EIATTR_KPARAM_INFO
	.align		4
.L_11:
        /*0018*/ 	.byte	0x04, 0x17
        /*001a*/ 	.short	(.L_13 - .L_12)
.L_12:
        /*001c*/ 	.word	0x00000000
        /*0020*/ 	.short	0x0002
        /*0022*/ 	.short	0x0010
        /*0024*/ 	.byte	0x00, 0xf0, 0x11, 0x00


	//----- nvinfo : EIATTR_KPARAM_INFO
	.align		4
.L_13:
        /*0028*/ 	.byte	0x04, 0x17
        /*002a*/ 	.short	(.L_15 - .L_14)
.L_14:
        /*002c*/ 	.word	0x00000000
        /*0030*/ 	.short	0x0001
        /*0032*/ 	.short	0x0008
        /*0034*/ 	.byte	0x00, 0xf5, 0x21, 0x00


	//----- nvinfo : EIATTR_KPARAM_INFO
	.align		4
.L_15:
        /*0038*/ 	.byte	0x04, 0x17
        /*003a*/ 	.short	(.L_17 - .L_16)
.L_16:
        /*003c*/ 	.word	0x00000000
        /*0040*/ 	.short	0x0000
        /*0042*/ 	.short	0x0000
        /*0044*/ 	.byte	0x00, 0xf0, 0x21, 0x00


	//----- nvinfo : EIATTR_SPARSE_MMA_MASK
	.align		4
.L_17:
        /*0048*/ 	.byte	0x03, 0x50
        /*004a*/ 	.short	0x0000


	//----- nvinfo : EIATTR_MAXREG_COUNT
	.align		4
        /*004c*/ 	.byte	0x03, 0x1b
        /*004e*/ 	.short	0x00ff


	//----- nvinfo : EIATTR_MERCURY_ISA_VERSION
	.align		4
        /*0050*/ 	.byte	0x03, 0x5f
        /*0052*/ 	.short	0x0101


	//----- nvinfo : EIATTR_VRC_CTA_INIT_COUNT
	.align		4
        /*0054*/ 	.byte	0x02, 0x4a
	.zero		1
	.zero		1


	//----- nvinfo : EIATTR_EXIT_INSTR_OFFSETS
	.align		4
        /*0058*/ 	.byte	0x04, 0x1c
        /*005a*/ 	.short	(.L_19 - .L_18)


	//   ....[0]....
.L_18:
        /*005c*/ 	.word	0x000000c0


	//   ....[1]....
        /*0060*/ 	.word	0x000006d0


	//----- nvinfo : EIATTR_CRS_STACK_SIZE
	.align		4
.L_19:
        /*0064*/ 	.byte	0x04, 0x1e
        /*0066*/ 	.short	(.L_21 - .L_20)
.L_20:
        /*0068*/ 	.word	0x00000000


	//----- nvinfo : EIATTR_CBANK_PARAM_SIZE
	.align		4
.L_21:
        /*006c*/ 	.byte	0x03, 0x19
        /*006e*/ 	.short	0x0018


	//----- nvinfo : EIATTR_PARAM_CBANK
	.align		4
        /*0070*/ 	.byte	0x04, 0x0a
        /*0072*/ 	.short	(.L_23 - .L_22)
	.align		4
.L_22:
        /*0074*/ 	.word	index@(.nv.constant0._Z7robertsyP6uchar4ii)
        /*0078*/ 	.short	0x0380
        /*007a*/ 	.short	0x0018


	//----- nvinfo : EIATTR_SW_WAR
	.align		4
.L_23:
        /*007c*/ 	.byte	0x04, 0x36
        /*007e*/ 	.short	(.L_25 - .L_24)
.L_24:
        /*0080*/ 	.word	0x00000008
.L_25:


//--------------------- .nv.callgraph             --------------------------
	.section	.nv.callgraph,"",@"SHT_CUDA_CALLGRAPH"
	.align	4
	.sectionentsize	8
	.align		4
        /*0000*/ 	.word	0x00000000
	.align		4
        /*0004*/ 	.word	0xffffffff
	.align		4
        /*0008*/ 	.word	0x00000000
	.align		4
        /*000c*/ 	.word	0xfffffffe
	.align		4
        /*0010*/ 	.word	0x00000000
	.align		4
        /*0014*/ 	.word	0xfffffffd
	.align		4
        /*0018*/ 	.word	0x00000000
	.align		4
        /*001c*/ 	.word	0xfffffffc


//--------------------- .text._Z7robertsyP6uchar4ii --------------------------
	.section	.text._Z7robertsyP6uchar4ii,"ax",@progbits
	.align	128
        .global         _Z7robertsyP6uchar4ii
        .type           _Z7robertsyP6uchar4ii,@function
        .size           _Z7robertsyP6uchar4ii,(.L_x_5 - _Z7robertsyP6uchar4ii)
        .other          _Z7robertsyP6uchar4ii,@"STO_CUDA_ENTRY STV_DEFAULT"
_Z7robertsyP6uchar4ii:
.text._Z7robertsyP6uchar4ii:
[----:B------:R-:W-:Y:S01]  /*0000*/  LDC R1, c[0x0][0x37c] ;  /* 0x0000df00ff017b82 */ /* 0x000fe20000000800 */
[----:B------:R-:W0:Y:S07]  /*0010*/  S2R R5, SR_TID.Y ;  /* 0x0000000000057919 */ /* 0x000e2e0000002200 */
[----:B------:R-:W1:Y:S01]  /*0020*/  LDC R2, c[0x0][0x360] ;  /* 0x0000d800ff027b82 */ /* 0x000e620000000800 */
[----:B------:R-:W1:Y:S07]  /*0030*/  S2R R3, SR_TID.X ;  /* 0x0000000000037919 */ /* 0x000e6e0000002100 */
[----:B------:R-:W0:Y:S08]  /*0040*/  S2UR UR5, SR_CTAID.Y ;  /* 0x00000000000579c3 */ /* 0x000e300000002600 */
[----:B------:R-:W0:Y:S08]  /*0050*/  LDC R8, c[0x0][0x364] ;  /* 0x0000d900ff087b82 */ /* 0x000e300000000800 */
[----:B------:R-:W1:Y:S08]  /*0060*/  S2UR UR4, SR_CTAID.X ;  /* 0x00000000000479c3 */ /* 0x000e700000002500 */
[----:B------:R-:W2:Y:S01]  /*0070*/  LDC.64 R6, c[0x0][0x390] ;  /* 0x0000e400ff067b82 */ /* 0x000ea20000000a00 */
[----:B0-----:R-:W-:-:S02]  /*0080*/  IMAD R8, R8, UR5, R5 ;  /* 0x0000000508087c24 */ /* 0x001fc4000f8e0205 */
[----:B-1----:R-:W-:-:S03]  /*0090*/  IMAD R2, R2, UR4, R3 ;  /* 0x0000000402027c24 */ /* 0x002fc6000f8e0203 */
[----:B--2---:R-:W-:-:S04]  /*00a0*/  ISETP.GE.AND P0, PT, R8, R7, PT ;  /* 0x000000070800720c */ /* 0x004fc80003f06270 */
[----:B------:R-:W-:-:S13]  /*00b0*/  ISETP.GE.OR P0, PT, R2, R6, P0 ;  /* 0x000000060200720c */ /* 0x000fda0000706670 */
[----:B------:R-:W-:Y:S05]  /*00c0*/  @P0 EXIT ;  /* 0x000000000000094d */ /* 0x000fea0003800000 */
[----:B------:R-:W-:Y:S01]  /*00d0*/  VIADD R7, R7, 0xffffffff ;  /* 0xffffffff07077836 */ /* 0x000fe20000000000 */
[----:B------:R-:W-:Y:S01]  /*00e0*/  IADD3 R5, PT, PT, R6, -0x1, RZ ;  /* 0xffffffff06057810 */ /* 0x000fe20007ffe0ff */
[----:B------:R-:W0:Y:S01]  /*00f0*/  LDCU UR4, c[0x0][0x380] ;  /* 0x00007000ff0477ac */ /* 0x000e220008000800 */
[----:B------:R-:W-:Y:S01]  /*0100*/  I2FP.F32.S32 R0, R2 ;  /* 0x0000000200007245 */ /* 0x000fe20000201400 */
[----:B------:R-:W-:Y:S01]  /*0110*/  HFMA2 R20, -RZ, RZ, -3, 0 ;  /* 0xc2000000ff147431 */ /* 0x000fe200000001ff */
[----:B------:R-:W-:Y:S01]  /*0120*/  ISETP.GE.AND P0, PT, R2, R5, PT ;  /* 0x000000050200720c */ /* 0x000fe20003f06270 */
[----:B------:R-:W-:Y:S01]  /*0130*/  UMOV UR5, URZ ;  /* 0x000000ff00057c82 */ /* 0x000fe20008000000 */
[----:B------:R-:W-:Y:S01]  /*0140*/  ISETP.GE.U32.AND P1, PT, R8, R7, PT ;  /* 0x000000070800720c */ /* 0x000fe20003f26070 */
[----:B------:R-:W-:Y:S01]  /*0150*/  FADD R18, R0, 0.5 ;  /* 0x3f00000000127421 */ /* 0x000fe20000000000 */
[----:B------:R-:W-:-:S04]  /*0160*/  I2FP.F32.U32 R19, R8 ;  /* 0x0000000800137245 */ /* 0x000fc80000201000 */
[----:B------:R-:W-:Y:S01]  /*0170*/  MOV R4, R18 ;  /* 0x0000001200047202 */ /* 0x000fe20000000f00 */
[----:B------:R-:W-:-:S04]  /*0180*/  FADD R19, R19, 0.5 ;  /* 0x3f00000013137421 */ /* 0x000fc80000000000 */
[----:B------:R-:W-:Y:S01]  /*0190*/  @!P0 IADD3 R5, PT, PT, R2, 0x1, RZ ;  /* 0x0000000102058810 */ /* 0x000fe20007ffe0ff */
[----:B------:R-:W-:Y:S02]  /*01a0*/  IMAD.MOV.U32 R17, RZ, RZ, R19 ;  /* 0x000000ffff117224 */ /* 0x000fe400078e0013 */
[----:B------:R-:W-:Y:S01]  /*01b0*/  @!P1 VIADD R7, R8, 0x1 ;  /* 0x0000000108079836 */ /* 0x000fe20000000000 */
[----:B------:R-:W-:-:S04]  /*01c0*/  I2FP.F32.S32 R5, R5 ;  /* 0x0000000500057245 */ /* 0x000fc80000201400 */
[----:B------:R-:W-:Y:S01]  /*01d0*/  I2FP.F32.U32 R7, R7 ;  /* 0x0000000700077245 */ /* 0x000fe20000201000 */
[----:B------:R-:W-:-:S04]  /*01e0*/  FADD R16, R5, 0.5 ;  /* 0x3f00000005107421 */ /* 0x000fc80000000000 */
[----:B------:R-:W-:Y:S01]  /*01f0*/  FADD R5, R7, 0.5 ;  /* 0x3f00000007057421 */ /* 0x000fe20000000000 */
[----:B------:R-:W-:Y:S01]  /*0200*/  IMAD.MOV.U32 R6, RZ, RZ, R16 ;  /* 0x000000ffff067224 */ /* 0x000fe200078e0010 */
[----:B0-----:R-:W5:Y:S01]  /*0210*/  TEX.LL R14, R12, R18, R20, UR4, 2D, 0x7 ;  /* 0x28ff0414120c7f60 */ /* 0x001f6200089e070e */
[----:B------:R-:W5:Y:S02]  /*0220*/  TEX.LL R16, R10, R16, R20, UR4, 2D, 0x7 ;  /* 0x28ff0414100a7f60 */ /* 0x000f6400089e0710 */
[----:B------:R-:W-:Y:S02]  /*0230*/  MOV R7, R5 ;  /* 0x0000000500077202 */ /* 0x000fe40000000f00 */
[----:B------:R-:W5:Y:S04]  /*0240*/  TEX.LL R9, R4, R4, R20, UR4, 2D, 0x7 ;  /* 0x28ff041404047f60 */ /* 0x000f6800089e0709 */
[----:B------:R0:W5:Y:S01]  /*0250*/  TEX.LL R0, R6, R6, R20, UR4, 2D, 0x7 ;  /* 0x28ff041406067f60 */ /* 0x00016200089e0700 */
[----:B------:R-:W-:Y:S01]  /*0260*/  BSSY.RECONVERGENT B0, `(.L_x_0) ;  /* 0x0000037000007945 */ /* 0x000fe20003800200 */
[----:B0-----:R-:W0:Y:S01]  /*0270*/  LDCU.64 UR4, c[0x0][0x358] ;  /* 0x00006b00ff0477ac */ /* 0x001e220008000a00 */
[----:B------:R-:W-:-:S04]  /*0280*/  DEPBAR.LE SB5, 0x2 ;  /* 0x0000d0800000791a */ /* 0x000fc80000000000 */
[----:B------:R-:W-:Y:S02]  /*0290*/  LOP3.LUT R13, R13, 0xff, RZ, 0xc0, !PT ;  /* 0x000000ff0d0d7812 */ /* 0x000fe400078ec0ff */
[----:B------:R-:W-:Y:S02]  /*02a0*/  LOP3.LUT R12, R12, 0xff, RZ, 0xc0, !PT ;  /* 0x000000ff0c0c7812 */ /* 0x000fe400078ec0ff */
[----:B------:R-:W-:Y:S01]  /*02b0*/  LOP3.LUT R15, R11, 0xff, RZ, 0xc0, !PT ;  /* 0x000000ff0b0f7812 */ /* 0x000fe200078ec0ff */
[----:B------:R-:W-:-:S04]  /*02c0*/  DEPBAR.LE SB5, 0x1 ;  /* 0x0000d0400000791a */ /* 0x000fc80000000000 */
[----:B------:R-:W-:Y:S01]  /*02d0*/  LOP3.LUT R5, R5, 0xff, RZ, 0xc0, !PT ;  /* 0x000000ff05057812 */ /* 0x000fe200078ec0ff */
[----:B------:R-:W1:Y:S01]  /*02e0*/  I2F.U16 R13, R13 ;  /* 0x0000000d000d7306 */ /* 0x000e620000101000 */
[----:B------:R-:W-:Y:S02]  /*02f0*/  LOP3.LUT R14, R14, 0xff, RZ, 0xc0, !PT ;  /* 0x000000ff0e0e7812 */ /* 0x000fe400078ec0ff */
[----:B-----5:R-:W-:Y:S02]  /*0300*/  LOP3.LUT R7, R7, 0xff, RZ, 0xc0, !PT ;  /* 0x000000ff07077812 */ /* 0x020fe400078ec0ff */
[----:B------:R-:W-:Y:S02]  /*0310*/  LOP3.LUT R6, R6, 0xff, RZ, 0xc0, !PT ;  /* 0x000000ff06067812 */ /* 0x000fe400078ec0ff */
[----:B------:R-:W-:Y:S01]  /*0320*/  LOP3.LUT R10, R10, 0xff, RZ, 0xc0, !PT ;  /* 0x000000ff0a0a7812 */ /* 0x000fe200078ec0ff */
[----:B------:R-:W2:Y:S01]  /*0330*/  I2F.U16 R12, R12 ;  /* 0x0000000c000c7306 */ /* 0x000ea20000101000 */
[----:B------:R-:W-:-:S02]  /*0340*/  LOP3.LUT R4, R4, 0xff, RZ, 0xc0, !PT ;  /* 0x000000ff04047812 */ /* 0x000fc400078ec0ff */
[----:B------:R-:W-:Y:S02]  /*0350*/  LOP3.LUT R0, R0, 0xff, RZ, 0xc0, !PT ;  /* 0x000000ff00007812 */ /* 0x000fe400078ec0ff */
[----:B------:R-:W-:Y:S02]  /*0360*/  LOP3.LUT R11, R16, 0xff, RZ, 0xc0, !PT ;  /* 0x000000ff100b7812 */ /* 0x000fe400078ec0ff */
[----:B------:R-:W-:Y:S01]  /*0370*/  LOP3.LUT R9, R9, 0xff, RZ, 0xc0, !PT ;  /* 0x000000ff09097812 */ /* 0x000fe200078ec0ff */
[----:B------:R-:W3:Y:S01]  /*0380*/  I2F.U16 R7, R7 ;  /* 0x0000000700077306 */ /* 0x000ee20000101000 */
[----:B-1----:R-:W-:-:S04]  /*0390*/  FMUL R13, R13, 0.58700001239776611328 ;  /* 0x3f1645a20d0d7820 */ /* 0x002fc80000400000 */
[----:B--2---:R-:W-:-:S03]  /*03a0*/  FFMA R13, R12, 0.29899999499320983887, R13 ;  /* 0x3e9916870c0d7823 */ /* 0x004fc6000000000d */
[----:B------:R-:W1:Y:S01]  /*03b0*/  I2F.U16 R15, R15 ;  /* 0x0000000f000f7306 */ /* 0x000e620000101000 */
[----:B---3--:R-:W-:-:S07]  /*03c0*/  FMUL R17, R7, 0.58700001239776611328 ;  /* 0x3f1645a207117820 */ /* 0x008fce0000400000 */
[----:B------:R-:W2:Y:S01]  /*03d0*/  I2F.U16 R5, R5 ;  /* 0x0000000500057306 */ /* 0x000ea20000101000 */
[----:B-1----:R-:W-:-:S07]  /*03e0*/  FMUL R15, R15, 0.58700001239776611328 ;  /* 0x3f1645a20f0f7820 */ /* 0x002fce0000400000 */
[----:B------:R-:W1:Y:S01]  /*03f0*/  I2F.U16 R6, R6 ;  /* 0x0000000600067306 */ /* 0x000e620000101000 */
[----:B--2---:R-:W-:-:S07]  /*0400*/  FMUL R5, R5, 0.58700001239776611328 ;  /* 0x3f1645a205057820 */ /* 0x004fce0000400000 */
[----:B------:R-:W2:Y:S01]  /*0410*/  I2F.U16 R14, R14 ;  /* 0x0000000e000e7306 */ /* 0x000ea20000101000 */
[----:B-1----:R-:W-:-:S07]  /*0420*/  FFMA R6, R6, 0.29899999499320983887, R17 ;  /* 0x3e99168706067823 */ /* 0x002fce0000000011 */
[----:B------:R-:W1:Y:S01]  /*0430*/  I2F.U16 R10, R10 ;  /* 0x0000000a000a7306 */ /* 0x000e620000101000 */
[----:B--2---:R-:W-:-:S07]  /*0440*/  FFMA R13, R14, 0.11400000005960464478, R13 ;  /* 0x3de978d50e0d7823 */ /* 0x004fce000000000d */
[----:B------:R-:W2:Y:S01]  /*0450*/  I2F.U16 R4, R4 ;  /* 0x0000000400047306 */ /* 0x000ea20000101000 */
[----:B-1----:R-:W-:-:S07]  /*0460*/  FFMA R10, R10, 0.29899999499320983887, R15 ;  /* 0x3e9916870a0a7823 */ /* 0x002fce000000000f */
[----:B------:R-:W1:Y:S01]  /*0470*/  I2F.U16 R19, R0 ;  /* 0x0000000000137306 */ /* 0x000e620000101000 */
[----:B--2---:R-:W-:-:S07]  /*0480*/  FFMA R4, R4, 0.29899999499320983887, R5 ;  /* 0x3e99168704047823 */ /* 0x004fce0000000005 */
[----:B------:R-:W2:Y:S01]  /*0490*/  I2F.U16 R11, R11 ;  /* 0x0000000b000b7306 */ /* 0x000ea20000101000 */
[----:B-1----:R-:W-:-:S07]  /*04a0*/  FFMA R6, R19, 0.11400000005960464478, R6 ;  /* 0x3de978d513067823 */ /* 0x002fce0000000006 */
[----:B------:R-:W1:Y:S01]  /*04b0*/  I2F.U16 R9, R9 ;  /* 0x0000000900097306 */ /* 0x000e620000101000 */
[----:B------:R-:W-:Y:S01]  /*04c0*/  FADD R6, -R13, R6 ;  /* 0x000000060d067221 */ /* 0x000fe20000000100 */
[----:B--2---:R-:W-:-:S03]  /*04d0*/  FFMA R10, R11, 0.11400000005960464478, R10 ;  /* 0x3de978d50b0a7823 */ /* 0x004fc6000000000a */
[----:B------:R-:W-:Y:S01]  /*04e0*/  FMUL R6, R6, R6 ;  /* 0x0000000606067220 */ /* 0x000fe20000400000 */
[----:B-1----:R-:W-:-:S04]  /*04f0*/  FFMA R9, R9, 0.11400000005960464478, R4 ;  /* 0x3de978d509097823 */ /* 0x002fc80000000004 */
[----:B------:R-:W-:-:S04]  /*0500*/  FADD R9, R10, -R9 ;  /* 0x800000090a097221 */ /* 0x000fc80000000000 */
[----:B------:R-:W-:-:S04]  /*0510*/  FFMA R0, R9, R9, R6 ;  /* 0x0000000909007223 */ /* 0x000fc80000000006 */
[----:B------:R-:W-:Y:S01]  /*0520*/  VIADD R4, R0, 0xf3000000 ;  /* 0xf300000000047836 */ /* 0x000fe20000000000 */
[----:B------:R1:W2:Y:S04]  /*0530*/  MUFU.RSQ R5, R0 ;  /* 0x0000000000057308 */ /* 0x0002a80000001400 */
[----:B------:R-:W-:-:S13]  /*0540*/  ISETP.GT.U32.AND P0, PT, R4, 0x727fffff, PT ;  /* 0x727fffff0400780c */ /* 0x000fda0003f04070 */
[----:B012---:R-:W-:Y:S05]  /*0550*/  @!P0 BRA `(.L_x_1) ;  /* 0x00000000000c8947 */ /* 0x007fea0003800000 */
[----:B------:R-:W-:-:S07]  /*0560*/  MOV R10, 0x580 ;  /* 0x00000580000a7802 */ /* 0x000fce0000000f00 */
[----:B------:R-:W-:Y:S05]  /*0570*/  CALL.REL.NOINC `($__internal_0_$__cuda_sm20_sqrt_rn_f32_slowpath) ;  /* 0x0000000000587944 */ /* 0x000fea0003c00000 */
[----:B------:R-:W-:Y:S05]  /*0580*/  BRA `(.L_x_2) ;  /* 0x0000000000107947 */ /* 0x000fea0003800000 */
.L_x_1:
[----:B------:R-:W-:Y:S01]  /*0590*/  FMUL.FTZ R7, R0, R5 ;  /* 0x0000000500077220 */ /* 0x000fe20000410000 */
[----:B------:R-:W-:-:S03]  /*05a0*/  FMUL.FTZ R5, R5, 0.5 ;  /* 0x3f00000005057820 */ /* 0x000fc60000410000 */
[----:B------:R-:W-:-:S04]  /*05b0*/  FFMA R0, -R7, R7, R0 ;  /* 0x0000000707007223 */ /* 0x000fc80000000100 */
[----:B------:R-:W-:-:S07]  /*05c0*/  FFMA R0, R0, R5, R7 ;  /* 0x0000000500007223 */ /* 0x000fce0000000007 */
.L_x_2:
[----:B------:R-:W-:Y:S05]  /*05d0*/  BSYNC.RECONVERGENT B0 ;  /* 0x0000000000007941 */ /* 0x000fea0003800200 */
.L_x_0:
[----:B------:R-:W0:Y:S01]  /*05e0*/  LDCU UR7, c[0x0][0x390] ;  /* 0x00007200ff0777ac */ /* 0x000e220008000800 */
[----:B------:R-:W-:Y:S02]  /*05f0*/  FMNMX.NAN R0, R0, 255, PT ;  /* 0x437f000000007809 */ /* 0x000fe40003820000 */
[--C-:B------:R-:W-:Y:S01]  /*0600*/  SHF.R.S32.HI R3, RZ, 0x1f, R2.reuse ;  /* 0x0000001fff037819 */ /* 0x100fe20000011402 */
[----:B------:R-:W1:Y:S03]  /*0610*/  LDCU.64 UR8, c[0x0][0x388] ;  /* 0x00007100ff0877ac */ /* 0x000e660008000a00 */
[----:B------:R-:W2:Y:S01]  /*0620*/  F2I.U32.TRUNC.NTZ R0, R0 ;  /* 0x0000000000007305 */ /* 0x000ea2000020f000 */
[----:B0-----:R-:W-:Y:S02]  /*0630*/  USHF.R.S32.HI UR6, URZ, 0x1f, UR7 ;  /* 0x0000001fff067899 */ /* 0x001fe40008011407 */
[----:B------:R-:W-:Y:S01]  /*0640*/  IMAD.WIDE.U32 R2, R8, UR7, R2 ;  /* 0x0000000708027c25 */ /* 0x000fe2000f8e0002 */
[----:B--2---:R-:W-:-:S03]  /*0650*/  PRMT R6, R0, 0x3340, RZ ;  /* 0x0000334000067816 */ /* 0x004fc600000000ff */
[----:B------:R-:W-:Y:S01]  /*0660*/  IMAD R5, R8, UR6, RZ ;  /* 0x0000000608057c24 */ /* 0x000fe2000f8e02ff */
[----:B-1----:R-:W-:-:S04]  /*0670*/  LEA R4, P0, R2, UR8, 0x2 ;  /* 0x0000000802047c11 */ /* 0x002fc8000f8010ff */
[----:B------:R-:W-:Y:S02]  /*0680*/  IADD3 R5, PT, PT, R3, R5, RZ ;  /* 0x0000000503057210 */ /* 0x000fe40007ffe0ff */
[----:B------:R-:W-:Y:S02]  /*0690*/  PRMT R3, R0, 0x3340, R0 ;  /* 0x0000334000037816 */ /* 0x000fe40000000000 */
[----:B------:R-:W-:Y:S02]  /*06a0*/  LEA.HI.X R5, R2, UR9, R5, 0x2, P0 ;  /* 0x0000000902057c11 */ /* 0x000fe400080f1405 */
[----:B------:R-:W-:-:S05]  /*06b0*/  PRMT R3, R3, 0x5410, R6 ;  /* 0x0000541003037816 */ /* 0x000fca0000000006 */
[----:B------:R-:W-:Y:S01]  /*06c0*/  STG.E desc[UR4][R4.64], R3 ;  /* 0x0000000304007986 */ /* 0x000fe2000c101904 */
[----:B------:R-:W-:Y:S05]  /*06d0*/  EXIT ;  /* 0x000000000000794d */ /* 0x000fea0003800000 */
        .weak           $__internal_0_$__cuda_sm20_sqrt_rn_f32_slowpath
        .type           $__internal_0_$__cuda_sm20_sqrt_rn_f32_slowpath,@function
        .size           $__internal_0_$__cuda_sm20_sqrt_rn_f32_slowpath,(.L_x_5 - $__internal_0_$__cuda_sm20_sqrt_rn_f32_slowpath)
$__internal_0_$__cuda_sm20_sqrt_rn_f32_slowpath:
[----:B------:R-:W-:-:S13]  /*06e0*/  LOP3.LUT P0, RZ, R0, 0x7fffffff, RZ, 0xc0, !PT ;  /* 0x7fffffff00ff7812 */ /* 0x000fda000780c0ff */
[----:B------:R-:W-:Y:S01]  /*06f0*/  @!P0 IMAD.MOV.U32 R4, RZ, RZ, R0 ;  /* 0x000000ffff048224 */ /* 0x000fe200078e0000 */
[----:B------:R-:W-:Y:S06]  /*0700*/  @!P0 BRA `(.L_x_3) ;  /* 0x0000000000408947 */ /* 0x000fec0003800000 */
[----:B------:R-:W-:-:S13]  /*0710*/  FSETP.GEU.FTZ.AND P0, PT, R0, RZ, PT ;  /* 0x000000ff0000720b */ /* 0x000fda0003f1e000 */
[----:B------:R-:W-:Y:S01]  /*0720*/  @!P0 MOV R4, 0x7fffffff ;  /* 0x7fffffff00048802 */ /* 0x000fe20000000f00 */
[----:B------:R-:W-:Y:S06]  /*0730*/  @!P0 BRA `(.L_x_3) ;  /* 0x0000000000348947 */ /* 0x000fec0003800000 */
[----:B------:R-:W-:-:S13]  /*0740*/  FSETP.GTU.FTZ.AND P0, PT, |R0|, +INF , PT ;  /* 0x7f8000000000780b */ /* 0x000fda0003f1c200 */
[----:B------:R-:W-:Y:S01]  /*0750*/  @P0 FADD.FTZ R4, R0, 1 ;  /* 0x3f80000000040421 */ /* 0x000fe20000010000 */
[----:B------:R-:W-:Y:S06]  /*0760*/  @P0 BRA `(.L_x_3) ;  /* 0x0000000000280947 */ /* 0x000fec0003800000 */
[----:B------:R-:W-:-:S13]  /*0770*/  FSETP.NEU.FTZ.AND P0, PT, |R0|, +INF , PT ;  /* 0x7f8000000000780b */ /* 0x000fda0003f1d200 */
[----:B------:R-:W-:-:S04]  /*0780*/  @P0 FFMA R5, R0, 1.84467440737095516160e+19, RZ ;  /* 0x5f80000000050823 */ /* 0x000fc800000000ff */
[----:B------:R-:W0:Y:S02]  /*0790*/  @P0 MUFU.RSQ R4, R5 ;  /* 0x0000000500040308 */ /* 0x000e240000001400 */
[----:B0-----:R-:W-:Y:S01]  /*07a0*/  @P0 FMUL.FTZ R6, R5, R4 ;  /* 0x0000000405060220 */ /* 0x001fe20000410000 */
[----:B------:R-:W-:Y:S01]  /*07b0*/  @P0 FMUL.FTZ R9, R4, 0.5 ;  /* 0x3f00000004090820 */ /* 0x000fe20000410000 */
[----:B------:R-:W-:Y:S02]  /*07c0*/  @!P0 MOV R4, R0 ;  /* 0x0000000000048202 */ /* 0x000fe40000000f00 */
[----:B------:R-:W-:-:S04]  /*07d0*/  @P0 FADD.FTZ R7, -R6, -RZ ;  /* 0x800000ff06070221 */ /* 0x000fc80000010100 */
[----:B------:R-:W-:-:S04]  /*07e0*/  @P0 FFMA R7, R6, R7, R5 ;  /* 0x0000000706070223 */ /* 0x000fc80000000005 */
[----:B------:R-:W-:-:S04]  /*07f0*/  @P0 FFMA R7, R7, R9, R6 ;  /* 0x0000000907070223 */ /* 0x000fc80000000006 */
[----:B------:R-:W-:-:S07]  /*0800*/  @P0 FMUL.FTZ R4, R7, 2.3283064365386962891e-10 ;  /* 0x2f80000007040820 */ /* 0x000fce0000410000 */
.L_x_3:
[----:B------:R-:W-:Y:S02]  /*0810*/  HFMA2 R5, -RZ, RZ, 0, 0 ;  /* 0x00000000ff057431 */ /* 0x000fe400000001ff */
[----:B------:R-:W-:Y:S01]  /*0820*/  IMAD.MOV.U32 R0, RZ, RZ, R4 ;  /* 0x000000ffff007224 */ /* 0x000fe200078e0004 */
[----:B------:R-:W-:-:S04]  /*0830*/  MOV R4, R10 ;  /* 0x0000000a00047202 */ /* 0x000fc80000000f00 */
[----:B------:R-:W-:Y:S05]  /*0840*/  RET.REL.NODEC R4 `(_Z7robertsyP6uchar4ii) ;  /* 0xfffffff404ec7950 */ /* 0x000fea0003c3ffff */
.L_x_4:
[----:B------:R-:W-:-:S00]  /*0850*/  BRA `(.L_x_4) ;  /* 0xfffffffc00fc7947 */ /* 0x000fc0000383ffff */
[----:B------:R-:W-:-:S00]  /*0860*/  NOP ;  /* 0x0000000000007918 */ /* 0x000fc00000000000 */
        /* <DEDUP_REMOVED lines=9> */
.L_x_5:


//--------------------- .nv.shared.reserved.0     --------------------------
	.section	.nv.shared.reserved.0,"aw",@nobits
	.weak		__nv_reservedSMEM_offset_0_alias
	.size		__nv_reservedSMEM_offset_0_alias, 0, 64
	.other		__nv_reservedSMEM_offset_0_alias,@"STO_CUDA_RESERVED_SHARED STV_DEFAULT"
__nv_reservedSMEM_offset_0_alias:
	.zero		0
	.zero		64


//--------------------- .nv.constant0._Z7robertsyP6uchar4ii --------------------------
	.section	.nv.constant0._Z7robertsyP6uchar4ii,"a",@progbits
	.sectionflags	@""
	.align	4
.nv.constant0._Z7robertsyP6uchar4ii:
	.zero		920


//--------------------- SYMBOLS --------------------------

	.type		.nv.reservedSmem.offset0,@object
	.size		.nv.reservedSmem.offset0,0x4
